	.headerflags	@"EF_CUDA_TEXMODE_UNIFIED EF_CUDA_64BIT_ADDRESS EF_CUDA_SM89 EF_CUDA_VIRTUAL_SM(EF_CUDA_SM89)"
	.elftype	@"ET_EXEC"


//--------------------- .nv.info                  --------------------------
	.section	.nv.info,"",@"SHT_CUDA_INFO"
	.align	4


	//----- nvinfo : EIATTR_REGCOUNT
	.align		4
        /*0000*/ 	.byte	0x04, 0x2f
        /*0002*/ 	.short	(.L_1 - .L_0)
	.align		4
.L_0:
        /*0004*/ 	.word	index@(triton__0d1d2d3d4d5de)
        /*0008*/ 	.word	0x0000001e


	//----- nvinfo : EIATTR_MAX_STACK_SIZE
	.align		4
.L_1:
        /*000c*/ 	.byte	0x04, 0x23
        /*000e*/ 	.short	(.L_3 - .L_2)
	.align		4
.L_2:
        /*0010*/ 	.word	index@(triton__0d1d2d3d4d5de)
        /*0014*/ 	.word	0x00000000


	//----- nvinfo : EIATTR_MIN_STACK_SIZE
	.align		4
.L_3:
        /*0018*/ 	.byte	0x04, 0x12
        /*001a*/ 	.short	(.L_5 - .L_4)
	.align		4
.L_4:
        /*001c*/ 	.word	index@(triton__0d1d2d3d4d5de)
        /*0020*/ 	.word	0x00000000


	//----- nvinfo : EIATTR_FRAME_SIZE
	.align		4
.L_5:
        /*0024*/ 	.byte	0x04, 0x11
        /*0026*/ 	.short	(.L_7 - .L_6)
	.align		4
.L_6:
        /*0028*/ 	.word	index@(triton__0d1d2d3d4d5de)
        /*002c*/ 	.word	0x00000000
.L_7:


//--------------------- .nv.info.triton__0d1d2d3d4d5de --------------------------
	.section	.nv.info.triton__0d1d2d3d4d5de,"",@"SHT_CUDA_INFO"
	.align	4


	//----- nvinfo : EIATTR_CUDA_API_VERSION
	.align		4
        /*0000*/ 	.byte	0x04, 0x37
        /*0002*/ 	.short	(.L_9 - .L_8)
.L_8:
        /*0004*/ 	.word	0x0000007b


	//----- nvinfo : EIATTR_PARAM_CBANK
	.align		4
.L_9:
        /*0008*/ 	.byte	0x04, 0x0a
        /*000a*/ 	.short	(.L_11 - .L_10)
	.align		4
.L_10:
        /*000c*/ 	.word	index@(.nv.constant0.triton__0d1d2d3d4d5de)
        /*0010*/ 	.short	0x0160
        /*0012*/ 	.short	0x0030


	//----- nvinfo : EIATTR_CBANK_PARAM_SIZE
	.align		4
.L_11:
        /*0014*/ 	.byte	0x03, 0x19
        /*0016*/ 	.short	0x0030


	//----- nvinfo : EIATTR_KPARAM_INFO
	.align		4
        /*0018*/ 	.byte	0x04, 0x17
        /*001a*/ 	.short	(.L_13 - .L_12)
.L_12:
        /*001c*/ 	.word	0x00000000
        /*0020*/ 	.short	0x0005
        /*0022*/ 	.short	0x0028
        /*0024*/ 	.byte	0x00, 0xf0, 0x21, 0x00


	//----- nvinfo : EIATTR_KPARAM_INFO
	.align		4
.L_13:
        /*0028*/ 	.byte	0x04, 0x17
        /*002a*/ 	.short	(.L_15 - .L_14)
.L_14:
        /*002c*/ 	.word	0x00000000
        /*0030*/ 	.short	0x0004
        /*0032*/ 	.short	0x0020
        /*0034*/ 	.byte	0x00, 0xf0, 0x21, 0x00


	//----- nvinfo : EIATTR_KPARAM_INFO
	.align		4
.L_15:
        /*0038*/ 	.byte	0x04, 0x17
        /*003a*/ 	.short	(.L_17 - .L_16)
.L_16:
        /*003c*/ 	.word	0x00000000
        /*0040*/ 	.short	0x0003
        /*0042*/ 	.short	0x0018
        /*0044*/ 	.byte	0x00, 0xf0, 0x21, 0x00


	//----- nvinfo : EIATTR_KPARAM_INFO
	.align		4
.L_17:
        /*0048*/ 	.byte	0x04, 0x17
        /*004a*/ 	.short	(.L_19 - .L_18)
.L_18:
        /*004c*/ 	.word	0x00000000
        /*0050*/ 	.short	0x0002
        /*0052*/ 	.short	0x0010
        /*0054*/ 	.byte	0x00, 0xf0, 0x21, 0x00


	//----- nvinfo : EIATTR_KPARAM_INFO
	.align		4
.L_19:
        /*0058*/ 	.byte	0x04, 0x17
        /*005a*/ 	.short	(.L_21 - .L_20)
.L_20:
        /*005c*/ 	.word	0x00000000
        /*0060*/ 	.short	0x0001
        /*0062*/ 	.short	0x0008
        /*0064*/ 	.byte	0x00, 0xf0, 0x21, 0x00


	//----- nvinfo : EIATTR_KPARAM_INFO
	.align		4
.L_21:
        /*0068*/ 	.byte	0x04, 0x17
        /*006a*/ 	.short	(.L_23 - .L_22)
.L_22:
        /*006c*/ 	.word	0x00000000
        /*0070*/ 	.short	0x0000
        /*0072*/ 	.short	0x0000
        /*0074*/ 	.byte	0x00, 0xf0, 0x21, 0x00


	//----- nvinfo : EIATTR_MAXREG_COUNT
	.align		4
.L_23:
        /*0078*/ 	.byte	0x03, 0x1b
        /*007a*/ 	.short	0x00ff


	//----- nvinfo : EIATTR_EXIT_INSTR_OFFSETS
	.align		4
        /*007c*/ 	.byte	0x04, 0x1c
        /*007e*/ 	.short	(.L_25 - .L_24)


	//   ....[0]....
.L_24:
        /*0080*/ 	.word	0x00000ac0


	//----- nvinfo : EIATTR_MAX_THREADS
	.align		4
.L_25:
        /*0084*/ 	.byte	0x04, 0x05
        /*0086*/ 	.short	(.L_27 - .L_26)
.L_26:
        /*0088*/ 	.word	0x00000100
        /*008c*/ 	.word	0x00000001
        /*0090*/ 	.word	0x00000001
.L_27:


//--------------------- .nv.rel.action            --------------------------
	.section	.nv.rel.action,"",@"SHT_CUDA_RELOCINFO"
	.align	8
	.sectionentsize	8
        /*0000*/ 	.byte	0x73, 0x00, 0x00, 0x00, 0x00, 0x00, 0x00, 0x00, 0x00, 0x00, 0x00, 0x11, 0x25, 0x00, 0x05, 0x36


//--------------------- .nv.constant0.triton__0d1d2d3d4d5de --------------------------
	.section	.nv.constant0.triton__0d1d2d3d4d5de,"a",@progbits
	.align	4
.nv.constant0.triton__0d1d2d3d4d5de:
	.zero		400


//--------------------- .text.triton__0d1d2d3d4d5de --------------------------
	.section	.text.triton__0d1d2d3d4d5de,"ax",@progbits
	.sectioninfo	@"SHI_REGISTERS=30"
	.align	128
        .global         triton__0d1d2d3d4d5de
        .type           triton__0d1d2d3d4d5de,@function
        .size           triton__0d1d2d3d4d5de,(.L_x_1 - triton__0d1d2d3d4d5de)
        .other          triton__0d1d2d3d4d5de,@"STO_CUDA_ENTRY STV_DEFAULT"
triton__0d1d2d3d4d5de:
.text.triton__0d1d2d3d4d5de:
[----:B------:R-:W-:-:S02]  /*0000*/  IMAD.MOV.U32 R1, RZ, RZ, c[0x0][0x28] ;  /* 0x00000a00ff017624 */ /* 0x000fc400078e00ff */
[----:B------:R-:W0:Y:S01]  /*0010*/  S2R R0, SR_TID.X ;  /* 0x0000000000007919 */ /* 0x000e220000002100 */
[----:B------:R-:W-:Y:S01]  /*0020*/  PRMT R24, RZ, 0x7610, R24 ;  /* 0x00007610ff187816 */ /* 0x000fe20000000018 */
[----:B------:R-:W-:Y:S01]  /*0030*/  ULDC.64 UR4, c[0x0][0x118] ;  /* 0x0000460000047ab9 */ /* 0x000fe20000000a00 */
[----:B------:R-:W-:Y:S01]  /*0040*/  PRMT R22, RZ, 0x7610, R22 ;  /* 0x00007610ff167816 */ /* 0x000fe20000000016 */
[----:B------:R-:W1:Y:S01]  /*0050*/  S2R R19, SR_CTAID.X ;  /* 0x0000000000137919 */ /* 0x000e620000002500 */
[----:B0-----:R-:W-:Y:S02]  /*0060*/  IMAD.SHL.U32 R0, R0, 0x2, RZ ;  /* 0x0000000200007824 */ /* 0x001fe400078e00ff */
[----:B-1----:R-:W-:-:S03]  /*0070*/  IMAD.WIDE R2, R19, 0x200, RZ ;  /* 0x0000020013027825 */ /* 0x002fc600078e02ff */
[----:B------:R-:W-:Y:S02]  /*0080*/  LOP3.LUT R5, R0, 0x1fe, RZ, 0xc0, !PT ;  /* 0x000001fe00057812 */ /* 0x000fe400078ec0ff */
[----:B------:R-:W-:Y:S02]  /*0090*/  SHF.R.S32.HI R19, RZ, 0x1f, R19 ;  /* 0x0000001fff137819 */ /* 0x000fe40000011413 */
[----:B------:R-:W-:Y:S02]  /*00a0*/  SHF.R.S32.HI R4, RZ, 0x1f, R3 ;  /* 0x0000001fff047819 */ /* 0x000fe40000011403 */
[C---:B------:R-:W-:Y:S02]  /*00b0*/  LOP3.LUT R9, R2.reuse, R5, RZ, 0xfc, !PT ;  /* 0x0000000502097212 */ /* 0x040fe400078efcff */
[----:B------:R-:W-:Y:S02]  /*00c0*/  LOP3.LUT R0, R2, 0x1, R5, 0xfe, !PT ;  /* 0x0000000102007812 */ /* 0x000fe400078efe05 */
[----:B------:R-:W-:-:S02]  /*00d0*/  LEA.HI R11, P0, R4, R9, RZ, 0x15 ;  /* 0x00000009040b7211 */ /* 0x000fc4000781a8ff */
[----:B------:R-:W-:Y:S02]  /*00e0*/  LEA.HI R15, P2, R19, R0, RZ, 0x8 ;  /* 0x00000000130f7211 */ /* 0x000fe400078540ff */
[----:B------:R-:W-:Y:S01]  /*00f0*/  LOP3.LUT R20, R11, 0xffe00000, RZ, 0xc0, !PT ;  /* 0xffe000000b147812 */ /* 0x000fe200078ec0ff */
[--C-:B------:R-:W-:Y:S01]  /*0100*/  IMAD.X R10, RZ, RZ, R3.reuse, P0 ;  /* 0x000000ffff0a7224 */ /* 0x100fe200000e0603 */
[----:B------:R-:W-:Y:S01]  /*0110*/  LEA.HI R4, P0, R4, R9, RZ, 0x8 ;  /* 0x0000000904047211 */ /* 0x000fe200078140ff */
[--C-:B------:R-:W-:Y:S01]  /*0120*/  IMAD.X R2, RZ, RZ, R3.reuse, P2 ;  /* 0x000000ffff027224 */ /* 0x100fe200010e0603 */
[----:B------:R-:W-:Y:S02]  /*0130*/  LOP3.LUT R15, R15, 0xffffff00, RZ, 0xc0, !PT ;  /* 0xffffff000f0f7812 */ /* 0x000fe400078ec0ff */
[--C-:B------:R-:W-:Y:S01]  /*0140*/  SHF.R.S64 R7, R11, 0x15, R10.reuse ;  /* 0x000000150b077819 */ /* 0x100fe2000000100a */
[----:B------:R-:W-:Y:S01]  /*0150*/  IMAD.X R21, RZ, RZ, R3, P0 ;  /* 0x000000ffff157224 */ /* 0x000fe200000e0603 */
[----:B------:R-:W-:-:S02]  /*0160*/  SHF.R.S32.HI R8, RZ, 0x15, R10 ;  /* 0x00000015ff087819 */ /* 0x000fc4000001140a */
[----:B------:R-:W-:Y:S02]  /*0170*/  IADD3 R15, P3, -R15, R0, RZ ;  /* 0x000000000f0f7210 */ /* 0x000fe40007f7e1ff */
[----:B------:R-:W-:Y:S02]  /*0180*/  LEA.HI R8, R8, R7, RZ, 0x3 ;  /* 0x0000000708087211 */ /* 0x000fe400078f18ff */
[--C-:B------:R-:W-:Y:S01]  /*0190*/  SHF.R.S64 R17, R4, 0x8, R21.reuse ;  /* 0x0000000804117819 */ /* 0x100fe20000001015 */
[----:B------:R-:W-:Y:S01]  /*01a0*/  IMAD.X R2, R3, 0x1, ~R2, P3 ;  /* 0x0000000103027824 */ /* 0x000fe200018e0e02 */
[----:B------:R-:W-:Y:S02]  /*01b0*/  LOP3.LUT R8, R8, 0xfff8, RZ, 0xc0, !PT ;  /* 0x0000fff808087812 */ /* 0x000fe400078ec0ff */
[----:B------:R-:W-:Y:S02]  /*01c0*/  SHF.R.S32.HI R12, RZ, 0x1f, R21 ;  /* 0x0000001fff0c7819 */ /* 0x000fe40000011415 */
[----:B------:R-:W-:Y:S01]  /*01d0*/  LOP3.LUT R4, R4, 0xffffff00, RZ, 0xc0, !PT ;  /* 0xffffff0004047812 */ /* 0x000fe200078ec0ff */
[----:B------:R-:W-:Y:S01]  /*01e0*/  IMAD.IADD R8, R7, 0x1, -R8 ;  /* 0x0000000107087824 */ /* 0x000fe200078e0a08 */
[----:B------:R-:W-:-:S02]  /*01f0*/  LEA.HI R12, P4, R12, R17, RZ, 0xd ;  /* 0x000000110c0c7211 */ /* 0x000fc400078968ff */
[----:B------:R-:W-:Y:S02]  /*0200*/  SHF.R.S32.HI R18, RZ, 0x8, R21 ;  /* 0x00000008ff127819 */ /* 0x000fe40000011415 */
[----:B------:R-:W-:Y:S02]  /*0210*/  LOP3.LUT R13, R8, 0x80, RZ, 0xc0, !PT ;  /* 0x00000080080d7812 */ /* 0x000fe400078ec0ff */
[----:B------:R-:W-:Y:S01]  /*0220*/  LOP3.LUT R12, R12, 0xffffe000, RZ, 0xc0, !PT ;  /* 0xffffe0000c0c7812 */ /* 0x000fe200078ec0ff */
[----:B------:R-:W-:Y:S01]  /*0230*/  IMAD.X R25, RZ, RZ, R18, P4 ;  /* 0x000000ffff197224 */ /* 0x000fe200020e0612 */
[----:B------:R-:W-:Y:S02]  /*0240*/  LEA.HI R13, R13, R8, RZ, 0x19 ;  /* 0x000000080d0d7211 */ /* 0x000fe400078fc8ff */
[----:B------:R-:W-:Y:S02]  /*0250*/  IADD3 R12, P1, -R12, R17, RZ ;  /* 0x000000110c0c7210 */ /* 0x000fe40007f3e1ff */
[----:B------:R-:W-:-:S02]  /*0260*/  IADD3 R17, P2, -R4, R9, RZ ;  /* 0x0000000904117210 */ /* 0x000fc40007f5e1ff */
[----:B------:R-:W-:Y:S02]  /*0270*/  PRMT R5, R13, 0x8880, RZ ;  /* 0x000088800d057816 */ /* 0x000fe400000000ff */
[----:B------:R-:W-:Y:S01]  /*0280*/  LEA R4, P3, R15, c[0x0][0x160], 0x1 ;  /* 0x000058000f047a11 */ /* 0x000fe200078608ff */
[----:B------:R-:W-:Y:S01]  /*0290*/  IMAD.X R14, R3, 0x1, ~R21, P2 ;  /* 0x00000001030e7824 */ /* 0x000fe200010e0e15 */
[----:B------:R-:W-:Y:S02]  /*02a0*/  SHF.R.S32.HI R5, RZ, 0x1, R5 ;  /* 0x00000001ff057819 */ /* 0x000fe40000011405 */
[----:B------:R-:W-:Y:S02]  /*02b0*/  LEA R6, P2, R17, c[0x0][0x160], 0x1 ;  /* 0x0000580011067a11 */ /* 0x000fe400078408ff */
[----:B------:R-:W-:Y:S02]  /*02c0*/  LOP3.LUT R25, R25, 0x7ffff, RZ, 0xc0, !PT ;  /* 0x0007ffff19197812 */ /* 0x000fe400078ec0ff */
[----:B------:R-:W-:-:S02]  /*02d0*/  LEA.HI R16, P0, R19, R9, RZ, 0x18 ;  /* 0x0000000913107211 */ /* 0x000fc4000781c0ff */
[----:B------:R-:W-:Y:S01]  /*02e0*/  PRMT R21, R5, 0x9910, RZ ;  /* 0x0000991005157816 */ /* 0x000fe200000000ff */
[----:B------:R-:W-:Y:S01]  /*02f0*/  IMAD.X R25, R18, 0x1, ~R25, P1 ;  /* 0x0000000112197824 */ /* 0x000fe200008e0e19 */
[----:B------:R-:W-:Y:S01]  /*0300*/  LEA.HI.X R7, R17, c[0x0][0x164], R14, 0x1, P2 ;  /* 0x0000590011077a11 */ /* 0x000fe200010f0c0e */
[----:B------:R-:W-:Y:S01]  /*0310*/  IMAD.SHL.U32 R18, R16, 0x4, RZ ;  /* 0x0000000410127824 */ /* 0x000fe200078e00ff */
[----:B------:R-:W-:Y:S02]  /*0320*/  LEA.HI.X R5, R15, c[0x0][0x164], R2, 0x1, P3 ;  /* 0x000059000f057a11 */ /* 0x000fe400018f0c02 */
[----:B------:R-:W-:Y:S01]  /*0330*/  LEA.HI R23, P4, R19, R0, RZ, 0x15 ;  /* 0x0000000013177211 */ /* 0x000fe2000789a8ff */
[C---:B------:R-:W-:Y:S01]  /*0340*/  IMAD.WIDE R6, R21.reuse, 0x800, R6 ;  /* 0x0000080015067825 */ /* 0x040fe200078e0206 */
[----:B------:R-:W-:Y:S02]  /*0350*/  LOP3.LUT R19, R18, 0xfc000000, RZ, 0xc0, !PT ;  /* 0xfc00000012137812 */ /* 0x000fe400078ec0ff */
[----:B------:R-:W-:Y:S01]  /*0360*/  LOP3.LUT R11, R10, 0x7fffffff, RZ, 0xc0, !PT ;  /* 0x7fffffff0a0b7812 */ /* 0x000fe200078ec0ff */
[----:B------:R-:W-:Y:S01]  /*0370*/  IMAD.WIDE R4, R21, 0x800, R4 ;  /* 0x0000080015047825 */ /* 0x000fe200078e0204 */
[----:B------:R-:W-:-:S02]  /*0380*/  IADD3 R20, P6, -R20, R9, RZ ;  /* 0x0000000914147210 */ /* 0x000fc40007fde1ff */
[----:B------:R-:W-:Y:S01]  /*0390*/  LOP3.LUT R23, R23, 0xffe00000, RZ, 0xc0, !PT ;  /* 0xffe0000017177812 */ /* 0x000fe200078ec0ff */
[----:B------:R-:W-:Y:S02]  /*03a0*/  IMAD.X R21, RZ, RZ, R3, P0 ;  /* 0x000000ffff157224 */ /* 0x000fe400000e0603 */
[----:B------:R-:W-:Y:S01]  /*03b0*/  IMAD.SHL.U32 R18, R12, 0x2000, RZ ;  /* 0x000020000c127824 */ /* 0x000fe200078e00ff */
[----:B------:R-:W-:Y:S02]  /*03c0*/  IADD3 R0, P5, -R23, R0, RZ ;  /* 0x0000000017007210 */ /* 0x000fe40007fbe1ff */
[----:B------:R-:W-:Y:S02]  /*03d0*/  SHF.L.U64.HI R21, R16, 0x2, R21 ;  /* 0x0000000210157819 */ /* 0x000fe40000010215 */
[----:B------:R-:W-:Y:S02]  /*03e0*/  SHF.L.U64.HI R16, R12, 0xd, R25 ;  /* 0x0000000d0c107819 */ /* 0x000fe40000010219 */
[----:B------:R-:W-:-:S02]  /*03f0*/  IADD3 R12, P1, P3, R19, R6, R18 ;  /* 0x00000006130c7210 */ /* 0x000fc40007b3e012 */
[----:B------:R-:W-:Y:S02]  /*0400*/  LOP3.LUT R6, R13, 0xfe, RZ, 0xc0, !PT ;  /* 0x000000fe0d067812 */ /* 0x000fe400078ec0ff */
[----:B------:R-:W-:Y:S02]  /*0410*/  IADD3.X R13, R21, R7, R16, P1, P3 ;  /* 0x00000007150d7210 */ /* 0x000fe40000fe6410 */
[C---:B------:R-:W-:Y:S01]  /*0420*/  ISETP.GE.U32.AND P1, PT, R17.reuse, 0x80, PT ;  /* 0x000000801100780c */ /* 0x040fe20003f26070 */
[----:B------:R-:W-:Y:S01]  /*0430*/  IMAD.MOV R6, RZ, RZ, -R6 ;  /* 0x000000ffff067224 */ /* 0x000fe200078e0a06 */
[----:B------:R-:W-:Y:S01]  /*0440*/  ISETP.GT.U32.AND P3, PT, R17, 0x7f, PT ;  /* 0x0000007f1100780c */ /* 0x000fe20003f64070 */
[----:B------:R-:W-:Y:S01]  /*0450*/  IMAD.X R27, RZ, RZ, R3, P4 ;  /* 0x000000ffff1b7224 */ /* 0x000fe200020e0603 */
[----:B------:R-:W-:Y:S01]  /*0460*/  IADD3 R4, P0, P2, R19, R4, R18 ;  /* 0x0000000413047210 */ /* 0x000fe20007a1e012 */
[----:B------:R0:W2:Y:S01]  /*0470*/  LDG.E.U16 R23, [R12.64+0x400] ;  /* 0x000400040c177981 */ /* 0x0000a2000c1e1500 */
[----:B------:R-:W-:-:S02]  /*0480*/  PRMT R7, R6, 0x7710, RZ ;  /* 0x0000771006077816 */ /* 0x000fc400000000ff */
[C---:B------:R-:W-:Y:S02]  /*0490*/  ISETP.GE.AND.EX P1, PT, R14.reuse, RZ, PT, P1 ;  /* 0x000000ff0e00720c */ /* 0x040fe40003f26310 */
[----:B------:R-:W-:Y:S01]  /*04a0*/  ISETP.GT.AND.EX P3, PT, R14, RZ, PT, P3 ;  /* 0x000000ff0e00720c */ /* 0x000fe20003f64330 */
[----:B------:R-:W-:Y:S01]  /*04b0*/  IMAD.IADD R8, R7, 0x1, R8 ;  /* 0x0000000107087824 */ /* 0x000fe200078e0208 */
[----:B------:R-:W-:Y:S01]  /*04c0*/  IADD3.X R5, R21, R5, R16, P0, P2 ;  /* 0x0000000515057210 */ /* 0x000fe200007e4410 */
[----:B------:R-:W-:Y:S01]  /*04d0*/  IMAD.X R7, R3, 0x1, ~R11, P6 ;  /* 0x0000000103077824 */ /* 0x000fe200030e0e0b */
[C---:B------:R-:W-:Y:S02]  /*04e0*/  ISETP.GE.U32.AND P2, PT, R15.reuse, 0x80, PT ;  /* 0x000000800f00780c */ /* 0x040fe40003f46070 */
[----:B------:R-:W-:Y:S02]  /*04f0*/  LOP3.LUT R8, R8, 0xffff, RZ, 0xc0, !PT ;  /* 0x0000ffff08087812 */ /* 0x000fe400078ec0ff */
[C---:B------:R-:W-:Y:S01]  /*0500*/  SHF.L.U64.HI R6, R20.reuse, 0x1, R7 ;  /* 0x0000000114067819 */ /* 0x040fe20000010207 */
[----:B------:R-:W-:Y:S01]  /*0510*/  IMAD.SHL.U32 R20, R20, 0x2, RZ ;  /* 0x0000000214147824 */ /* 0x000fe200078e00ff */
[----:B------:R-:W-:Y:S01]  /*0520*/  PRMT R8, R8, 0x8880, RZ ;  /* 0x0000888008087816 */ /* 0x000fe200000000ff */
[----:B------:R0:W3:Y:S01]  /*0530*/  @!P1 LDG.E.U16 R24, [R12.64+0x500] ;  /* 0x000500040c189981 */ /* 0x0000e2000c1e1500 */
[----:B------:R-:W-:-:S02]  /*0540*/  ISETP.GT.U32.AND P0, PT, R15, 0x7f, PT ;  /* 0x0000007f0f00780c */ /* 0x000fc40003f04070 */
[----:B------:R-:W-:Y:S01]  /*0550*/  IADD3 R14, P6, R20, c[0x0][0x168], RZ ;  /* 0x00005a00140e7a10 */ /* 0x000fe20007fde0ff */
[----:B------:R-:W-:Y:S01]  /*0560*/  IMAD.MOV.U32 R7, RZ, RZ, R8 ;  /* 0x000000ffff077224 */ /* 0x000fe200078e0008 */
[C---:B------:R-:W-:Y:S01]  /*0570*/  ISETP.GE.AND.EX P2, PT, R2.reuse, RZ, PT, P2 ;  /* 0x000000ff0200720c */ /* 0x040fe20003f46320 */
[----:B------:R0:W4:Y:S01]  /*0580*/  @P3 LDG.E.U16 R22, [R12.64+0x300] ;  /* 0x000300040c163981 */ /* 0x000122000c1e1500 */
[----:B------:R-:W-:Y:S01]  /*0590*/  ISETP.GT.AND.EX P0, PT, R2, RZ, PT, P0 ;  /* 0x000000ff0200720c */ /* 0x000fe20003f04300 */
[----:B------:R-:W-:Y:S01]  /*05a0*/  IMAD.WIDE R10, R7, 0x200, R12 ;  /* 0x00000200070a7825 */ /* 0x000fe200078e020c */
[----:B------:R-:W-:Y:S02]  /*05b0*/  PRMT R25, RZ, 0x7610, R25 ;  /* 0x00007610ff197816 */ /* 0x000fe40000000019 */
[----:B------:R-:W-:Y:S02]  /*05c0*/  IADD3.X R15, R6, c[0x0][0x16c], RZ, P6, !PT ;  /* 0x00005b00060f7a10 */ /* 0x000fe400037fe4ff */
[----:B------:R-:W-:-:S02]  /*05d0*/  PRMT R2, RZ, 0x7610, R2 ;  /* 0x00007610ff027816 */ /* 0x000fc40000000002 */
[----:B------:R-:W-:Y:S01]  /*05e0*/  IADD3 R20, P6, R20, c[0x0][0x170], RZ ;  /* 0x00005c0014147a10 */ /* 0x000fe20007fde0ff */
[----:B------:R1:W5:Y:S01]  /*05f0*/  @!P1 LDG.E.U16 R25, [R10.64+0x100] ;  /* 0x000100040a199981 */ /* 0x000362000c1e1500 */
[----:B------:R-:W-:Y:S02]  /*0600*/  LOP3.LUT R27, R27, 0x7fffffff, RZ, 0xc0, !PT ;  /* 0x7fffffff1b1b7812 */ /* 0x000fe400078ec0ff */
[----:B------:R-:W-:Y:S01]  /*0610*/  IADD3.X R21, R6, c[0x0][0x174], RZ, P6, !PT ;  /* 0x00005d0006157a10 */ /* 0x000fe200037fe4ff */
[----:B------:R1:W5:Y:S01]  /*0620*/  @P3 LDG.E.U16 R2, [R10.64+-0x100] ;  /* 0xffff00040a023981 */ /* 0x000362000c1e1500 */
[----:B------:R-:W-:Y:S01]  /*0630*/  PRMT R17, RZ, 0x7610, R17 ;  /* 0x00007610ff117816 */ /* 0x000fe20000000011 */
[----:B------:R-:W-:Y:S01]  /*0640*/  IMAD.WIDE R6, R7, 0x200, R4 ;  /* 0x0000020007067825 */ /* 0x000fe200078e0204 */
[----:B------:R-:W-:Y:S01]  /*0650*/  PRMT R18, RZ, 0x7610, R18 ;  /* 0x00007610ff127816 */ /* 0x000fe20000000012 */
[----:B------:R0:W5:Y:S01]  /*0660*/  LDG.E.EL.U16 R8, [R14.64] ;  /* 0x000000040e087981 */ /* 0x000162000c2e1500 */
[----:B------:R-:W-:-:S02]  /*0670*/  PRMT R19, RZ, 0x7610, R19 ;  /* 0x00007610ff137816 */ /* 0x000fc40000000013 */
[----:B------:R-:W-:Y:S01]  /*0680*/  PRMT R16, RZ, 0x7610, R16 ;  /* 0x00007610ff107816 */ /* 0x000fe20000000010 */
[----:B------:R-:W-:Y:S01]  /*0690*/  IMAD.X R27, R3, 0x1, ~R27, P5 ;  /* 0x00000001031b7824 */ /* 0x000fe200028e0e1b */
[----:B------:R1:W5:Y:S04]  /*06a0*/  @!P2 LDG.E.U16 R17, [R6.64+0x100] ;  /* 0x000100040611a981 */ /* 0x000368000c1e1500 */
[----:B------:R1:W5:Y:S01]  /*06b0*/  @P0 LDG.E.U16 R18, [R6.64+-0x100] ;  /* 0xffff000406120981 */ /* 0x000362000c1e1500 */
[C---:B0-----:R-:W-:Y:S01]  /*06c0*/  IMAD.SHL.U32 R15, R0.reuse, 0x2, RZ ;  /* 0x00000002000f7824 */ /* 0x041fe200078e00ff */
[----:B------:R-:W-:Y:S02]  /*06d0*/  SHF.L.U64.HI R0, R0, 0x1, R27 ;  /* 0x0000000100007819 */ /* 0x000fe4000001021b */
[----:B------:R2:W5:Y:S02]  /*06e0*/  @!P2 LDG.E.U16 R19, [R4.64+0x500] ;  /* 0x000500040413a981 */ /* 0x000564000c1e1500 */
[----:B------:R-:W-:-:S02]  /*06f0*/  IADD3 R14, P5, R15, c[0x0][0x170], RZ ;  /* 0x00005c000f0e7a10 */ /* 0x000fc40007fbe0ff */
[----:B------:R2:W5:Y:S01]  /*0700*/  @P0 LDG.E.U16 R16, [R4.64+0x300] ;  /* 0x0003000404100981 */ /* 0x000562000c1e1500 */
[----:B------:R-:W-:Y:S02]  /*0710*/  IADD3 R12, P4, R15, c[0x0][0x168], RZ ;  /* 0x00005a000f0c7a10 */ /* 0x000fe40007f9e0ff */
[C---:B------:R-:W-:Y:S01]  /*0720*/  IADD3.X R15, R0.reuse, c[0x0][0x174], RZ, P5, !PT ;  /* 0x00005d00000f7a10 */ /* 0x040fe20002ffe4ff */
[----:B------:R0:W5:Y:S01]  /*0730*/  LDG.E.EL.U16 R21, [R20.64] ;  /* 0x0000000414157981 */ /* 0x000162000c2e1500 */
[----:B------:R-:W-:-:S03]  /*0740*/  IADD3.X R13, R0, c[0x0][0x16c], RZ, P4, !PT ;  /* 0x00005b00000d7a10 */ /* 0x000fc600027fe4ff */
[----:B-1----:R1:W5:Y:S04]  /*0750*/  LDG.E.U16 R10, [R10.64] ;  /* 0x000000040a0a7981 */ /* 0x002368000c1e1500 */
[----:B------:R-:W5:Y:S04]  /*0760*/  LDG.E.EL.U16 R14, [R14.64] ;  /* 0x000000040e0e7981 */ /* 0x000f68000c2e1500 */
[----:B------:R-:W5:Y:S04]  /*0770*/  LDG.E.EL.U16 R12, [R12.64] ;  /* 0x000000040c0c7981 */ /* 0x000f68000c2e1500 */
[----:B0-----:R0:W5:Y:S04]  /*0780*/  LDG.E.U16 R20, [R6.64] ;  /* 0x0000000406147981 */ /* 0x001168000c1e1500 */
[----:B------:R2:W5:Y:S02]  /*0790*/  LDG.E.U16 R0, [R4.64+0x400] ;  /* 0x0004000404007981 */ /* 0x000564000c1e1500 */
[----:B--2---:R-:W-:Y:S01]  /*07a0*/  IMAD.U32 R4, R23, 0x10000, RZ ;  /* 0x0001000017047824 */ /* 0x004fe200078e00ff */
[----:B---3--:R-:W-:-:S02]  /*07b0*/  SEL R24, R24, RZ, !P1 ;  /* 0x000000ff18187207 */ /* 0x008fc40004800000 */
[----:B----4-:R-:W-:-:S03]  /*07c0*/  SEL R26, R22, RZ, P3 ;  /* 0x000000ff161a7207 */ /* 0x010fc60001800000 */
[----:B------:R-:W-:Y:S02]  /*07d0*/  IMAD.U32 R24, R24, 0x10000, RZ ;  /* 0x0001000018187824 */ /* 0x000fe400078e00ff */
[----:B-1----:R-:W-:Y:S01]  /*07e0*/  IMAD.U32 R11, R26, 0x10000, RZ ;  /* 0x000100001a0b7824 */ /* 0x002fe200078e00ff */
[----:B-----5:R-:W-:Y:S02]  /*07f0*/  SEL R25, R25, RZ, !P1 ;  /* 0x000000ff19197207 */ /* 0x020fe40004800000 */
[----:B------:R-:W-:-:S03]  /*0800*/  SEL R2, R2, RZ, P3 ;  /* 0x000000ff02027207 */ /* 0x000fc60001800000 */
[----:B------:R-:W-:Y:S01]  /*0810*/  IMAD.U32 R22, R25, 0x10000, RZ ;  /* 0x0001000019167824 */ /* 0x000fe200078e00ff */
[----:B------:R-:W-:Y:S01]  /*0820*/  FADD R24, RZ, -R24 ;  /* 0x80000018ff187221 */ /* 0x000fe20000000000 */
[----:B0-----:R-:W-:Y:S01]  /*0830*/  IMAD.U32 R6, R2, 0x10000, RZ ;  /* 0x0001000002067824 */ /* 0x001fe200078e00ff */
[----:B------:R-:W-:Y:S02]  /*0840*/  SEL R17, R17, RZ, !P2 ;  /* 0x000000ff11117207 */ /* 0x000fe40005000000 */
[----:B------:R-:W-:Y:S01]  /*0850*/  SEL R18, R18, RZ, P0 ;  /* 0x000000ff12127207 */ /* 0x000fe20000000000 */
[----:B------:R-:W-:Y:S01]  /*0860*/  FADD R22, RZ, -R22 ;  /* 0x80000016ff167221 */ /* 0x000fe20000000000 */
[----:B------:R-:W-:Y:S02]  /*0870*/  SEL R19, R19, RZ, !P2 ;  /* 0x000000ff13137207 */ /* 0x000fe40005000000 */
[----:B------:R-:W-:Y:S01]  /*0880*/  SEL R16, R16, RZ, P0 ;  /* 0x000000ff10107207 */ /* 0x000fe20000000000 */
[----:B------:R-:W-:Y:S01]  /*0890*/  IMAD.U32 R17, R17, 0x10000, RZ ;  /* 0x0001000011117824 */ /* 0x000fe200078e00ff */
[----:B------:R-:W-:Y:S01]  /*08a0*/  @P1 FSEL R24, R11, RZ, P3 ;  /* 0x000000ff0b181208 */ /* 0x000fe20001800000 */
[----:B------:R-:W-:Y:S01]  /*08b0*/  IMAD.U32 R18, R18, 0x10000, RZ ;  /* 0x0001000012127824 */ /* 0x000fe200078e00ff */
[----:B------:R-:W-:Y:S01]  /*08c0*/  @P1 FSEL R22, R6, RZ, P3 ;  /* 0x000000ff06161208 */ /* 0x000fe20001800000 */
[----:B------:R-:W-:-:S02]  /*08d0*/  IMAD.U32 R21, R21, 0x10000, RZ ;  /* 0x0001000015157824 */ /* 0x000fc400078e00ff */
[----:B------:R-:W-:Y:S02]  /*08e0*/  IMAD.U32 R19, R19, 0x10000, RZ ;  /* 0x0001000013137824 */ /* 0x000fe400078e00ff */
[----:B------:R-:W-:Y:S01]  /*08f0*/  IMAD.U32 R16, R16, 0x10000, RZ ;  /* 0x0001000010107824 */ /* 0x000fe200078e00ff */
[----:B------:R-:W-:Y:S01]  /*0900*/  SHF.L.U64.HI R2, R9, 0x1, R3 ;  /* 0x0000000109027819 */ /* 0x000fe20000010203 */
[----:B------:R-:W-:Y:S01]  /*0910*/  FMUL R24, R21, R24 ;  /* 0x0000001815187220 */ /* 0x000fe20000400000 */
[----:B------:R-:W-:Y:S01]  /*0920*/  FADD R17, RZ, -R17 ;  /* 0x80000011ff117221 */ /* 0x000fe20000000000 */
[----:B------:R-:W-:Y:S01]  /*0930*/  IMAD.U32 R3, R8, 0x10000, RZ ;  /* 0x0001000008037824 */ /* 0x000fe200078e00ff */
[----:B------:R-:W-:Y:S01]  /*0940*/  FMUL R21, R22, R21 ;  /* 0x0000001516157220 */ /* 0x000fe20000400000 */
[----:B------:R-:W-:Y:S01]  /*0950*/  IMAD.U32 R10, R10, 0x10000, RZ ;  /* 0x000100000a0a7824 */ /* 0x000fe200078e00ff */
[----:B------:R-:W-:Y:S01]  /*0960*/  FADD R19, RZ, -R19 ;  /* 0x80000013ff137221 */ /* 0x000fe20000000000 */
[----:B------:R-:W-:Y:S01]  /*0970*/  @P2 FSEL R17, R18, RZ, P0 ;  /* 0x000000ff12112208 */ /* 0x000fe20000000000 */
[----:B------:R-:W-:Y:S01]  /*0980*/  IMAD.U32 R14, R14, 0x10000, RZ ;  /* 0x000100000e0e7824 */ /* 0x000fe200078e00ff */
[----:B------:R-:W-:Y:S01]  /*0990*/  @P2 FSEL R19, R16, RZ, P0 ;  /* 0x000000ff10132208 */ /* 0x000fe20000000000 */
[----:B------:R-:W-:Y:S01]  /*09a0*/  FFMA R24, R3, R4, R24 ;  /* 0x0000000403187223 */ /* 0x000fe20000000018 */
[----:B------:R-:W-:Y:S01]  /*09b0*/  FFMA R10, R10, R3, R21 ;  /* 0x000000030a0a7223 */ /* 0x000fe20000000015 */
[----:B------:R-:W-:Y:S01]  /*09c0*/  IMAD.U32 R3, R12, 0x10000, RZ ;  /* 0x000100000c037824 */ /* 0x000fe200078e00ff */
[----:B------:R-:W-:Y:S01]  /*09d0*/  FMUL R17, R17, R14 ;  /* 0x0000000e11117220 */ /* 0x000fe20000400000 */
[----:B------:R-:W-:Y:S01]  /*09e0*/  IMAD.U32 R20, R20, 0x10000, RZ ;  /* 0x0001000014147824 */ /* 0x000fe200078e00ff */
[----:B------:R-:W-:Y:S01]  /*09f0*/  FMUL R14, R14, R19 ;  /* 0x000000130e0e7220 */ /* 0x000fe20000400000 */
[----:B------:R-:W-:-:S02]  /*0a00*/  IMAD.SHL.U32 R6, R9, 0x2, RZ ;  /* 0x0000000209067824 */ /* 0x000fc400078e00ff */
[----:B------:R-:W-:Y:S01]  /*0a10*/  IMAD.U32 R0, R0, 0x10000, RZ ;  /* 0x0001000000007824 */ /* 0x000fe200078e00ff */
[----:B------:R-:W-:Y:S02]  /*0a20*/  FFMA R9, R20, R3, R17 ;  /* 0x0000000314097223 */ /* 0x000fe40000000011 */
[C---:B------:R-:W-:Y:S01]  /*0a30*/  IADD3 R4, P0, R6.reuse, c[0x0][0x178], RZ ;  /* 0x00005e0006047a10 */ /* 0x040fe20007f1e0ff */
[----:B------:R-:W-:Y:S01]  /*0a40*/  FFMA R3, R3, R0, R14 ;  /* 0x0000000003037223 */ /* 0x000fe2000000000e */
[----:B------:R-:W-:Y:S02]  /*0a50*/  IADD3 R6, P1, R6, c[0x0][0x180], RZ ;  /* 0x0000600006067a10 */ /* 0x000fe40007f3e0ff */
[C---:B------:R-:W-:Y:S02]  /*0a60*/  IADD3.X R5, R2.reuse, c[0x0][0x17c], RZ, P0, !PT ;  /* 0x00005f0002057a10 */ /* 0x040fe400007fe4ff */
[----:B------:R-:W-:Y:S02]  /*0a70*/  F2FP.BF16.F32.PACK_AB R9, R9, R10 ;  /* 0x0000000a0909723e */ /* 0x000fe400000010ff */
[----:B------:R-:W-:-:S02]  /*0a80*/  IADD3.X R7, R2, c[0x0][0x184], RZ, P1, !PT ;  /* 0x0000610002077a10 */ /* 0x000fc40000ffe4ff */
[----:B------:R-:W-:Y:S01]  /*0a90*/  F2FP.BF16.F32.PACK_AB R3, R3, R24 ;  /* 0x000000180303723e */ /* 0x000fe200000010ff */
[----:B------:R-:W-:Y:S04]  /*0aa0*/  STG.E [R4.64], R9 ;  /* 0x0000000904007986 */ /* 0x000fe8000c101904 */
[----:B------:R-:W-:Y:S01]  /*0ab0*/  STG.E [R6.64], R3 ;  /* 0x0000000306007986 */ /* 0x000fe2000c101904 */
[----:B------:R-:W-:Y:S05]  /*0ac0*/  EXIT ;  /* 0x000000000000794d */ /* 0x000fea0003800000 */
.L_x_0:
[----:B------:R-:W-:-:S00]  /*0ad0*/  BRA `(.L_x_0) ;  /* 0xfffffff000007947 */ /* 0x000fc0000383ffff */
[----:B------:R-:W-:-:S00]  /*0ae0*/  NOP ;  /* 0x0000000000007918 */ /* 0x000fc00000000000 */
        /* <DEDUP_REMOVED lines=9> */
.L_x_1:
